//
// Generated by NVIDIA NVVM Compiler
//
// Compiler Build ID: CL-36424714
// Cuda compilation tools, release 13.0, V13.0.88
// Based on NVVM 20.0.0
//

.version 9.0
.target sm_100
.address_size 64

	// .globl	_Z7bgr2rgbP9ImageSizePh

.visible .entry _Z7bgr2rgbP9ImageSizePh(
	.param .u64 .ptr .align 1 _Z7bgr2rgbP9ImageSizePh_param_0,
	.param .u64 .ptr .align 1 _Z7bgr2rgbP9ImageSizePh_param_1
)
{
	.reg .pred 	%p<3>;
	.reg .b16 	%rs<3>;
	.reg .b32 	%r<15>;
	.reg .b64 	%rd<9>;

	ld.param.u64 	%rd3, [_Z7bgr2rgbP9ImageSizePh_param_0];
	ld.param.u64 	%rd2, [_Z7bgr2rgbP9ImageSizePh_param_1];
	cvta.to.global.u64 	%rd1, %rd3;
	mov.u32 	%r4, %ctaid.x;
	mov.u32 	%r5, %ntid.x;
	mov.u32 	%r6, %tid.x;
	mad.lo.s32 	%r1, %r4, %r5, %r6;
	mov.u32 	%r7, %ctaid.y;
	mov.u32 	%r8, %ntid.y;
	mov.u32 	%r9, %tid.y;
	mad.lo.s32 	%r2, %r7, %r8, %r9;
	ld.global.u16 	%r3, [%rd1+2];
	setp.ge.s32 	%p1, %r1, %r3;
	@%p1 bra 	$L__BB0_3;
	ld.global.u16 	%r10, [%rd1];
	setp.ge.u32 	%p2, %r2, %r10;
	@%p2 bra 	$L__BB0_3;
	cvta.to.global.u64 	%rd4, %rd2;
	mad.lo.s32 	%r11, %r2, %r3, %r1;
	ld.global.u16 	%r12, [%rd1+4];
	mul.lo.s32 	%r13, %r11, %r12;
	cvt.u64.u32 	%rd5, %r13;
	add.s64 	%rd6, %rd4, %rd5;
	ld.global.u8 	%rs1, [%rd6];
	add.s32 	%r14, %r13, 2;
	cvt.u64.u32 	%rd7, %r14;
	add.s64 	%rd8, %rd4, %rd7;
	ld.global.u8 	%rs2, [%rd8];
	st.global.u8 	[%rd6], %rs2;
	st.global.u8 	[%rd8], %rs1;
$L__BB0_3:
	ret;

}


// ===== COMPILED SASS (sm_100) =====

	.target	sm_100

	.elftype	@"ET_EXEC"


//--------------------- .note.nv.tkinfo           --------------------------
	.section	.note.nv.tkinfo,"",@"SHT_NOTE"
	.sectionflags	@"SHF_NOTE_NV_TKINFO"
	.tkinfo
        /*0018*/ 	.word	0x00000002
        /*0030*/ 	.string	""
        /*0030*/ 	.string	"ptxas"
        /*0030*/ 	.string	"Cuda compilation tools, release 13.0, V13.0.88"
        /*0030*/ 	.string	"Build cuda_13.0.r13.0/compiler.36424714_0"
        /*0030*/ 	.string	"-arch sm_100 -m 64 "



//--------------------- .note.nv.cuinfo           --------------------------
	.section	.note.nv.cuinfo,"",@"SHT_NOTE"
	.sectionflags	@"SHF_NOTE_NV_CUINFO"
        /*0018*/ 	.short	0x0002
        /*001a*/ 	.short	0x0064
        /*001c*/ 	.short	0x0082
	.zero		2


//--------------------- .nv.info                  --------------------------
	.section	.nv.info,"",@"SHT_CUDA_INFO"
	.align	4


	//----- nvinfo : EIATTR_REGCOUNT
	.align		4
        /*0000*/ 	.byte	0x04, 0x2f
        /*0002*/ 	.short	(.L_1 - .L_0)
	.align		4
.L_0:
        /*0004*/ 	.word	index@(_Z7bgr2rgbP9ImageSizePh)
        /*0008*/ 	.word	0x0000000e


	//----- nvinfo : EIATTR_FRAME_SIZE
	.align		4
.L_1:
        /*000c*/ 	.byte	0x04, 0x11
        /*000e*/ 	.short	(.L_3 - .L_2)
	.align		4
.L_2:
        /*0010*/ 	.word	index@(_Z7bgr2rgbP9ImageSizePh)
        /*0014*/ 	.word	0x00000000


	//----- nvinfo : EIATTR_MIN_STACK_SIZE
	.align		4
.L_3:
        /*0018*/ 	.byte	0x04, 0x12
        /*001a*/ 	.short	(.L_5 - .L_4)
	.align		4
.L_4:
        /*001c*/ 	.word	index@(_Z7bgr2rgbP9ImageSizePh)
        /*0020*/ 	.word	0x00000000
.L_5:


//--------------------- .nv.compat                --------------------------
	.section	.nv.compat,"",@"SHT_CUDA_COMPAT_INFO"
	.align	4
        /*0000*/ 	.byte	0x02, 0x09, 0x00, 0x00, 0x02, 0x02, 0x01, 0x00, 0x02, 0x05, 0x05, 0x00, 0x03, 0x07, 0x01, 0x01
        /*0010*/ 	.byte	0x02, 0x03, 0x00, 0x00, 0x02, 0x06, 0x01, 0x00, 0x04, 0x0b, 0x08, 0x00, 0x09, 0x00, 0x00, 0x00
        /*0020*/ 	.byte	0x00, 0x00, 0x00, 0x00


//--------------------- .nv.info._Z7bgr2rgbP9ImageSizePh --------------------------
	.section	.nv.info._Z7bgr2rgbP9ImageSizePh,"",@"SHT_CUDA_INFO"
	.sectionflags	@""
	.align	4


	//----- nvinfo : EIATTR_CUDA_API_VERSION
	.align		4
        /*0000*/ 	.byte	0x04, 0x37
        /*0002*/ 	.short	(.L_7 - .L_6)
.L_6:
        /*0004*/ 	.word	0x00000082


	//----- nvinfo : EIATTR_KPARAM_INFO
	.align		4
.L_7:
        /*0008*/ 	.byte	0x04, 0x17
        /*000a*/ 	.short	(.L_9 - .L_8)
.L_8:
        /*000c*/ 	.word	0x00000000
        /*0010*/ 	.short	0x0001
        /*0012*/ 	.short	0x0008
        /*0014*/ 	.byte	0x00, 0xf5, 0x21, 0x00


	//----- nvinfo : EIATTR_KPARAM_INFO
	.align		4
.L_9:
        /*0018*/ 	.byte	0x04, 0x17
        /*001a*/ 	.short	(.L_11 - .L_10)
.L_10:
        /*001c*/ 	.word	0x00000000
        /*0020*/ 	.short	0x0000
        /*0022*/ 	.short	0x0000
        /*0024*/ 	.byte	0x00, 0xf5, 0x21, 0x00


	//----- nvinfo : EIATTR_SPARSE_MMA_MASK
	.align		4
.L_11:
        /*0028*/ 	.byte	0x03, 0x50
        /*002a*/ 	.short	0x0000


	//----- nvinfo : EIATTR_MAXREG_COUNT
	.align		4
        /*002c*/ 	.byte	0x03, 0x1b
        /*002e*/ 	.short	0x00ff


	//----- nvinfo : EIATTR_MERCURY_ISA_VERSION
	.align		4
        /*0030*/ 	.byte	0x03, 0x5f
        /*0032*/ 	.short	0x0101


	//----- nvinfo : EIATTR_VRC_CTA_INIT_COUNT
	.align		4
        /*0034*/ 	.byte	0x02, 0x4a
	.zero		1
	.zero		1


	//----- nvinfo : EIATTR_EXIT_INSTR_OFFSETS
	.align		4
        /*0038*/ 	.byte	0x04, 0x1c
        /*003a*/ 	.short	(.L_13 - .L_12)


	//   ....[0]....
.L_12:
        /*003c*/ 	.word	0x000000d0


	//   ....[1]....
        /*0040*/ 	.word	0x00000100


	//   ....[2]....
        /*0044*/ 	.word	0x000001e0


	//----- nvinfo : EIATTR_CBANK_PARAM_SIZE
	.align		4
.L_13:
        /*0048*/ 	.byte	0x03, 0x19
        /*004a*/ 	.short	0x0010


	//----- nvinfo : EIATTR_PARAM_CBANK
	.align		4
        /*004c*/ 	.byte	0x04, 0x0a
        /*004e*/ 	.short	(.L_15 - .L_14)
	.align		4
.L_14:
        /*0050*/ 	.word	index@(.nv.constant0._Z7bgr2rgbP9ImageSizePh)
        /*0054*/ 	.short	0x0380
        /*0056*/ 	.short	0x0010


	//----- nvinfo : EIATTR_SW_WAR
	.align		4
.L_15:
        /*0058*/ 	.byte	0x04, 0x36
        /*005a*/ 	.short	(.L_17 - .L_16)
.L_16:
        /*005c*/ 	.word	0x00000008
.L_17:


//--------------------- .nv.callgraph             --------------------------
	.section	.nv.callgraph,"",@"SHT_CUDA_CALLGRAPH"
	.align	4
	.sectionentsize	8
	.align		4
        /*0000*/ 	.word	0x00000000
	.align		4
        /*0004*/ 	.word	0xffffffff
	.align		4
        /*0008*/ 	.word	0x00000000
	.align		4
        /*000c*/ 	.word	0xfffffffe
	.align		4
        /*0010*/ 	.word	0x00000000
	.align		4
        /*0014*/ 	.word	0xfffffffd
	.align		4
        /*0018*/ 	.word	0x00000000
	.align		4
        /*001c*/ 	.word	0xfffffffc


//--------------------- .text._Z7bgr2rgbP9ImageSizePh --------------------------
	.section	.text._Z7bgr2rgbP9ImageSizePh,"ax",@progbits
	.align	128
        .global         _Z7bgr2rgbP9ImageSizePh
        .type           _Z7bgr2rgbP9ImageSizePh,@function
        .size           _Z7bgr2rgbP9ImageSizePh,(.L_x_1 - _Z7bgr2rgbP9ImageSizePh)
        .other          _Z7bgr2rgbP9ImageSizePh,@"STO_CUDA_ENTRY STV_DEFAULT"
_Z7bgr2rgbP9ImageSizePh:
.text._Z7bgr2rgbP9ImageSizePh:
[----:B------:R-:W-:Y:S08]  /*0000*/  LDC R1, c[0x0][0x37c] ;  /* 0x0000df00ff017b82 */ /* 0x000ff00000000800 */
[----:B------:R-:W0:Y:S01]  /*0010*/  LDC.64 R6, c[0x0][0x380] ;  /* 0x0000e000ff067b82 */ /* 0x000e220000000a00 */
[----:B------:R-:W0:Y:S02]  /*0020*/  LDCU.64 UR4, c[0x0][0x358] ;  /* 0x00006b00ff0477ac */ /* 0x000e240008000a00 */
[----:B0-----:R-:W2:Y:S05]  /*0030*/  LDG.E.U16 R5, desc[UR4][R6.64+0x2] ;  /* 0x0000020406057981 */ /* 0x001eaa000c1e1500 */
[----:B------:R-:W0:Y:S01]  /*0040*/  S2UR UR6, SR_CTAID.X ;  /* 0x00000000000679c3 */ /* 0x000e220000002500 */
[----:B------:R-:W0:Y:S01]  /*0050*/  S2R R3, SR_TID.X ;  /* 0x0000000000037919 */ /* 0x000e220000002100 */
[----:B------:R-:W1:Y:S06]  /*0060*/  S2R R9, SR_TID.Y ;  /* 0x0000000000097919 */ /* 0x000e6c0000002200 */
[----:B------:R-:W0:Y:S08]  /*0070*/  LDC R0, c[0x0][0x360] ;  /* 0x0000d800ff007b82 */ /* 0x000e300000000800 */
[----:B------:R-:W1:Y:S08]  /*0080*/  S2UR UR7, SR_CTAID.Y ;  /* 0x00000000000779c3 */ /* 0x000e700000002600 */
[----:B------:R-:W1:Y:S01]  /*0090*/  LDC R2, c[0x0][0x364] ;  /* 0x0000d900ff027b82 */ /* 0x000e620000000800 */
[----:B0-----:R-:W-:-:S02]  /*00a0*/  IMAD R0, R0, UR6, R3 ;  /* 0x0000000600007c24 */ /* 0x001fc4000f8e0203 */
[----:B-1----:R-:W-:-:S03]  /*00b0*/  IMAD R3, R2, UR7, R9 ;  /* 0x0000000702037c24 */ /* 0x002fc6000f8e0209 */
[----:B--2---:R-:W-:-:S13]  /*00c0*/  ISETP.GE.AND P0, PT, R0, R5, PT ;  /* 0x000000050000720c */ /* 0x004fda0003f06270 */
[----:B------:R-:W-:Y:S05]  /*00d0*/  @P0 EXIT ;  /* 0x000000000000094d */ /* 0x000fea0003800000 */
[----:B------:R-:W2:Y:S02]  /*00e0*/  LDG.E.U16 R2, desc[UR4][R6.64] ;  /* 0x0000000406027981 */ /* 0x000ea4000c1e1500 */
[----:B--2---:R-:W-:-:S13]  /*00f0*/  ISETP.GE.U32.AND P0, PT, R3, R2, PT ;  /* 0x000000020300720c */ /* 0x004fda0003f06070 */
[----:B------:R-:W-:Y:S05]  /*0100*/  @P0 EXIT ;  /* 0x000000000000094d */ /* 0x000fea0003800000 */
[----:B------:R-:W2:Y:S01]  /*0110*/  LDG.E.U16 R7, desc[UR4][R6.64+0x4] ;  /* 0x0000040406077981 */ /* 0x000ea2000c1e1500 */
[----:B------:R-:W0:Y:S01]  /*0120*/  LDCU.64 UR6, c[0x0][0x388] ;  /* 0x00007100ff0677ac */ /* 0x000e220008000a00 */
[----:B------:R-:W-:-:S04]  /*0130*/  IMAD R0, R3, R5, R0 ;  /* 0x0000000503007224 */ /* 0x000fc800078e0200 */
[----:B--2---:R-:W-:-:S05]  /*0140*/  IMAD R0, R0, R7, RZ ;  /* 0x0000000700007224 */ /* 0x004fca00078e02ff */
[C---:B------:R-:W-:Y:S02]  /*0150*/  IADD3 R4, PT, PT, R0.reuse, 0x2, RZ ;  /* 0x0000000200047810 */ /* 0x040fe40007ffe0ff */
[----:B0-----:R-:W-:Y:S02]  /*0160*/  IADD3 R2, P0, PT, R0, UR6, RZ ;  /* 0x0000000600027c10 */ /* 0x001fe4000ff1e0ff */
[----:B------:R-:W-:Y:S02]  /*0170*/  IADD3 R4, P1, PT, R4, UR6, RZ ;  /* 0x0000000604047c10 */ /* 0x000fe4000ff3e0ff */
[----:B------:R-:W-:Y:S02]  /*0180*/  IADD3.X R3, PT, PT, RZ, UR7, RZ, P0, !PT ;  /* 0x00000007ff037c10 */ /* 0x000fe400087fe4ff */
[----:B------:R-:W-:-:S03]  /*0190*/  IADD3.X R5, PT, PT, RZ, UR7, RZ, P1, !PT ;  /* 0x00000007ff057c10 */ /* 0x000fc60008ffe4ff */
[----:B------:R-:W2:Y:S04]  /*01a0*/  LDG.E.U8 R9, desc[UR4][R2.64] ;  /* 0x0000000402097981 */ /* 0x000ea8000c1e1100 */
[----:B------:R-:W3:Y:S04]  /*01b0*/  LDG.E.U8 R11, desc[UR4][R4.64] ;  /* 0x00000004040b7981 */ /* 0x000ee8000c1e1100 */
[----:B---3--:R-:W-:Y:S04]  /*01c0*/  STG.E.U8 desc[UR4][R2.64], R11 ;  /* 0x0000000b02007986 */ /* 0x008fe8000c101104 */
[----:B--2---:R-:W-:Y:S01]  /*01d0*/  STG.E.U8 desc[UR4][R4.64], R9 ;  /* 0x0000000904007986 */ /* 0x004fe2000c101104 */
[----:B------:R-:W-:Y:S05]  /*01e0*/  EXIT ;  /* 0x000000000000794d */ /* 0x000fea0003800000 */
.L_x_0:
[----:B------:R-:W-:-:S00]  /*01f0*/  BRA `(.L_x_0) ;  /* 0xfffffffc00fc7947 */ /* 0x000fc0000383ffff */
[----:B------:R-:W-:-:S00]  /*0200*/  NOP ;  /* 0x0000000000007918 */ /* 0x000fc00000000000 */
[----:B------:R-:W-:-:S00]  /*0210*/  NOP ;  /* 0x0000000000007918 */ /* 0x000fc00000000000 */
[----:B------:R-:W-:-:S00]  /*0220*/  NOP ;  /* 0x0000000000007918 */ /* 0x000fc00000000000 */
[----:B------:R-:W-:-:S00]  /*0230*/  NOP ;  /* 0x0000000000007918 */ /* 0x000fc00000000000 */
[----:B------:R-:W-:-:S00]  /*0240*/  NOP ;  /* 0x0000000000007918 */ /* 0x000fc00000000000 */
[----:B------:R-:W-:-:S00]  /*0250*/  NOP ;  /* 0x0000000000007918 */ /* 0x000fc00000000000 */
[----:B------:R-:W-:-:S00]  /*0260*/  NOP ;  /* 0x0000000000007918 */ /* 0x000fc00000000000 */
[----:B------:R-:W-:-:S00]  /*0270*/  NOP ;  /* 0x0000000000007918 */ /* 0x000fc00000000000 */
.L_x_1:


//--------------------- .nv.shared.reserved.0     --------------------------
	.section	.nv.shared.reserved.0,"aw",@nobits
	.weak		__nv_reservedSMEM_offset_0_alias
	.size		__nv_reservedSMEM_offset_0_alias, 0, 64
	.other		__nv_reservedSMEM_offset_0_alias,@"STO_CUDA_RESERVED_SHARED STV_DEFAULT"
__nv_reservedSMEM_offset_0_alias:
	.zero		0
	.zero		64


//--------------------- .nv.constant0._Z7bgr2rgbP9ImageSizePh --------------------------
	.section	.nv.constant0._Z7bgr2rgbP9ImageSizePh,"a",@progbits
	.sectionflags	@""
	.align	4
.nv.constant0._Z7bgr2rgbP9ImageSizePh:
	.zero		912


//--------------------- SYMBOLS --------------------------

	.type		.nv.reservedSmem.offset0,@object
	.size		.nv.reservedSmem.offset0,0x4
